//
// Generated by NVIDIA NVVM Compiler
//
// Compiler Build ID: CL-36424714
// Cuda compilation tools, release 13.0, V13.0.88
// Based on NVVM 20.0.0
//

.version 9.0
.target sm_100
.address_size 64

	// .globl	_Z27convolution_cached_tiled_2DPKfPfii
.const .align 4 .b8 F[36];
// _ZZ27convolution_cached_tiled_2DPKfPfiiE3N_s has been demoted

.visible .entry _Z27convolution_cached_tiled_2DPKfPfii(
	.param .u64 .ptr .align 1 _Z27convolution_cached_tiled_2DPKfPfii_param_0,
	.param .u64 .ptr .align 1 _Z27convolution_cached_tiled_2DPKfPfii_param_1,
	.param .u32 _Z27convolution_cached_tiled_2DPKfPfii_param_2,
	.param .u32 _Z27convolution_cached_tiled_2DPKfPfii_param_3
)
{
	.reg .pred 	%p<57>;
	.reg .b32 	%r<46>;
	.reg .b32 	%f<37>;
	.reg .b64 	%rd<37>;
	// demoted variable
	.shared .align 4 .b8 _ZZ27convolution_cached_tiled_2DPKfPfiiE3N_s[4624];
	ld.param.u64 	%rd5, [_Z27convolution_cached_tiled_2DPKfPfii_param_0];
	ld.param.u64 	%rd4, [_Z27convolution_cached_tiled_2DPKfPfii_param_1];
	ld.param.u32 	%r12, [_Z27convolution_cached_tiled_2DPKfPfii_param_2];
	ld.param.u32 	%r13, [_Z27convolution_cached_tiled_2DPKfPfii_param_3];
	cvta.to.global.u64 	%rd1, %rd5;
	mov.u32 	%r14, %ctaid.x;
	shl.b32 	%r15, %r14, 5;
	mov.u32 	%r1, %tid.x;
	add.s32 	%r2, %r15, %r1;
	mov.u32 	%r16, %ctaid.y;
	shl.b32 	%r17, %r16, 5;
	mov.u32 	%r3, %tid.y;
	add.s32 	%r4, %r17, %r3;
	setp.lt.s32 	%p4, %r4, %r13;
	setp.lt.s32 	%p5, %r2, %r12;
	and.pred  	%p1, %p5, %p4;
	mov.u32 	%r18, _ZZ27convolution_cached_tiled_2DPKfPfiiE3N_s;
	mad.lo.s32 	%r5, %r3, 136, %r18;
	add.s32 	%r6, %r5, 136;
	shl.b32 	%r19, %r1, 2;
	add.s32 	%r7, %r6, %r19;
	not.pred 	%p6, %p1;
	@%p6 bra 	$L__BB0_2;
	mad.lo.s32 	%r21, %r12, %r4, %r2;
	mul.wide.s32 	%rd6, %r21, 4;
	add.s64 	%rd7, %rd1, %rd6;
	ld.global.f32 	%f1, [%rd7];
	st.shared.f32 	[%r7+4], %f1;
	bra.uni 	$L__BB0_3;
$L__BB0_2:
	mov.b32 	%r20, 0;
	st.shared.u32 	[%r7+4], %r20;
$L__BB0_3:
	setp.ne.s32 	%p7, %r1, 0;
	@%p7 bra 	$L__BB0_7;
	setp.ge.s32 	%p15, %r4, %r13;
	setp.lt.s32 	%p16, %r2, 1;
	or.pred  	%p17, %p16, %p15;
	@%p17 bra 	$L__BB0_6;
	mul.lo.s32 	%r26, %r12, %r4;
	cvt.s64.s32 	%rd13, %r26;
	cvt.u64.u32 	%rd14, %r2;
	add.s64 	%rd15, %rd14, %rd13;
	shl.b64 	%rd16, %rd15, 2;
	add.s64 	%rd17, %rd1, %rd16;
	ld.global.f32 	%f3, [%rd17+-4];
	st.shared.f32 	[%r6], %f3;
	mov.pred 	%p55, 0;
	bra.uni 	$L__BB0_11;
$L__BB0_6:
	mov.b32 	%r25, 0;
	st.shared.u32 	[%r6], %r25;
	mov.pred 	%p55, 0;
	bra.uni 	$L__BB0_11;
$L__BB0_7:
	setp.lt.u32 	%p9, %r1, 31;
	mov.pred 	%p55, 0;
	@%p9 bra 	$L__BB0_11;
	setp.ge.s32 	%p10, %r4, %r13;
	add.s32 	%r22, %r2, 1;
	setp.ge.s32 	%p11, %r22, %r12;
	or.pred  	%p12, %p11, %p10;
	@%p12 bra 	$L__BB0_10;
	mul.lo.s32 	%r24, %r12, %r4;
	cvt.s64.s32 	%rd8, %r24;
	cvt.s64.s32 	%rd9, %r2;
	add.s64 	%rd10, %rd8, %rd9;
	shl.b64 	%rd11, %rd10, 2;
	add.s64 	%rd12, %rd1, %rd11;
	ld.global.f32 	%f2, [%rd12+4];
	st.shared.f32 	[%r7+8], %f2;
	mov.pred 	%p55, -1;
	bra.uni 	$L__BB0_11;
$L__BB0_10:
	mov.b32 	%r23, 0;
	st.shared.u32 	[%r7+8], %r23;
	mov.pred 	%p55, -1;
$L__BB0_11:
	setp.ne.s32 	%p20, %r3, 0;
	add.s32 	%r8, %r18, %r19;
	@%p20 bra 	$L__BB0_15;
	setp.ge.s32 	%p28, %r2, %r12;
	setp.eq.s32 	%p29, %r4, 0;
	or.pred  	%p30, %p29, %p28;
	@%p30 bra 	$L__BB0_14;
	add.s32 	%r32, %r4, -1;
	mad.lo.s32 	%r33, %r12, %r32, %r2;
	mul.wide.s32 	%rd20, %r33, 4;
	add.s64 	%rd21, %rd1, %rd20;
	ld.global.f32 	%f5, [%rd21];
	st.shared.f32 	[%r8+4], %f5;
	mov.pred 	%p56, 0;
	bra.uni 	$L__BB0_19;
$L__BB0_14:
	mov.b32 	%r31, 0;
	st.shared.u32 	[%r8+4], %r31;
	mov.pred 	%p56, 0;
	bra.uni 	$L__BB0_19;
$L__BB0_15:
	setp.lt.u32 	%p22, %r3, 31;
	mov.pred 	%p56, 0;
	@%p22 bra 	$L__BB0_19;
	setp.ge.s32 	%p23, %r2, %r12;
	add.s32 	%r9, %r4, 1;
	setp.ge.s32 	%p24, %r9, %r13;
	or.pred  	%p25, %p23, %p24;
	@%p25 bra 	$L__BB0_18;
	mad.lo.s32 	%r30, %r12, %r9, %r2;
	mul.wide.s32 	%rd18, %r30, 4;
	add.s64 	%rd19, %rd1, %rd18;
	ld.global.f32 	%f4, [%rd19];
	st.shared.f32 	[%r7+140], %f4;
	mov.pred 	%p56, -1;
	bra.uni 	$L__BB0_19;
$L__BB0_18:
	mov.b32 	%r29, 0;
	st.shared.u32 	[%r7+140], %r29;
	mov.pred 	%p56, -1;
$L__BB0_19:
	or.b32  	%r34, %r1, %r3;
	setp.ne.s32 	%p33, %r34, 0;
	add.s32 	%r35, %r4, -1;
	mul.lo.s32 	%r36, %r12, %r35;
	cvt.s64.s32 	%rd22, %r36;
	cvt.s64.s32 	%rd2, %r2;
	add.s64 	%rd23, %rd2, %rd22;
	shl.b64 	%rd24, %rd23, 2;
	add.s64 	%rd3, %rd1, %rd24;
	@%p33 bra 	$L__BB0_23;
	setp.eq.s32 	%p34, %r4, 0;
	setp.lt.s32 	%p35, %r2, 1;
	or.pred  	%p36, %p34, %p35;
	@%p36 bra 	$L__BB0_22;
	ld.global.f32 	%f6, [%rd3+-4];
	st.shared.f32 	[%r7+-136], %f6;
	bra.uni 	$L__BB0_23;
$L__BB0_22:
	mov.b32 	%r37, 0;
	st.shared.u32 	[%r7+-136], %r37;
$L__BB0_23:
	setp.ne.s32 	%p37, %r3, 0;
	not.pred 	%p38, %p55;
	or.pred  	%p39, %p37, %p38;
	@%p39 bra 	$L__BB0_27;
	add.s32 	%r38, %r2, 1;
	setp.eq.s32 	%p40, %r4, 0;
	setp.ge.s32 	%p41, %r38, %r12;
	or.pred  	%p42, %p40, %p41;
	@%p42 bra 	$L__BB0_26;
	ld.global.f32 	%f7, [%rd3+4];
	st.shared.f32 	[%r8+8], %f7;
	bra.uni 	$L__BB0_27;
$L__BB0_26:
	mov.b32 	%r39, 0;
	st.shared.u32 	[%r8+8], %r39;
$L__BB0_27:
	setp.ne.s32 	%p43, %r1, 0;
	not.pred 	%p44, %p56;
	or.pred  	%p45, %p43, %p44;
	@%p45 bra 	$L__BB0_31;
	add.s32 	%r10, %r4, 1;
	setp.ge.s32 	%p46, %r10, %r13;
	setp.lt.s32 	%p47, %r2, 1;
	or.pred  	%p48, %p47, %p46;
	@%p48 bra 	$L__BB0_30;
	mul.lo.s32 	%r41, %r12, %r10;
	cvt.s64.s32 	%rd25, %r41;
	cvt.u64.u32 	%rd26, %r2;
	add.s64 	%rd27, %rd26, %rd25;
	shl.b64 	%rd28, %rd27, 2;
	add.s64 	%rd29, %rd1, %rd28;
	ld.global.f32 	%f8, [%rd29+-4];
	st.shared.f32 	[%r5+272], %f8;
	bra.uni 	$L__BB0_31;
$L__BB0_30:
	mov.b32 	%r40, 0;
	st.shared.u32 	[%r5+272], %r40;
$L__BB0_31:
	and.pred  	%p49, %p55, %p56;
	not.pred 	%p50, %p49;
	@%p50 bra 	$L__BB0_35;
	add.s32 	%r42, %r2, 1;
	add.s32 	%r11, %r4, 1;
	setp.ge.s32 	%p51, %r11, %r13;
	setp.ge.s32 	%p52, %r42, %r12;
	or.pred  	%p53, %p51, %p52;
	@%p53 bra 	$L__BB0_34;
	mul.lo.s32 	%r44, %r12, %r11;
	cvt.s64.s32 	%rd30, %r44;
	add.s64 	%rd31, %rd30, %rd2;
	shl.b64 	%rd32, %rd31, 2;
	add.s64 	%rd33, %rd1, %rd32;
	ld.global.f32 	%f9, [%rd33+4];
	st.shared.f32 	[%r7+144], %f9;
	bra.uni 	$L__BB0_35;
$L__BB0_34:
	mov.b32 	%r43, 0;
	st.shared.u32 	[%r7+144], %r43;
$L__BB0_35:
	bar.sync 	0;
	@%p6 bra 	$L__BB0_37;
	ld.const.f32 	%f10, [F];
	ld.shared.f32 	%f11, [%r7+-136];
	fma.rn.f32 	%f12, %f10, %f11, 0f00000000;
	ld.const.f32 	%f13, [F+4];
	ld.shared.f32 	%f14, [%r7+-132];
	fma.rn.f32 	%f15, %f13, %f14, %f12;
	ld.const.f32 	%f16, [F+8];
	ld.shared.f32 	%f17, [%r7+-128];
	fma.rn.f32 	%f18, %f16, %f17, %f15;
	ld.const.f32 	%f19, [F+12];
	ld.shared.f32 	%f20, [%r7];
	fma.rn.f32 	%f21, %f19, %f20, %f18;
	ld.const.f32 	%f22, [F+16];
	ld.shared.f32 	%f23, [%r7+4];
	fma.rn.f32 	%f24, %f22, %f23, %f21;
	ld.const.f32 	%f25, [F+20];
	ld.shared.f32 	%f26, [%r7+8];
	fma.rn.f32 	%f27, %f25, %f26, %f24;
	ld.const.f32 	%f28, [F+24];
	ld.shared.f32 	%f29, [%r7+136];
	fma.rn.f32 	%f30, %f28, %f29, %f27;
	ld.const.f32 	%f31, [F+28];
	ld.shared.f32 	%f32, [%r7+140];
	fma.rn.f32 	%f33, %f31, %f32, %f30;
	ld.const.f32 	%f34, [F+32];
	ld.shared.f32 	%f35, [%r7+144];
	fma.rn.f32 	%f36, %f34, %f35, %f33;
	mad.lo.s32 	%r45, %r12, %r4, %r2;
	cvta.to.global.u64 	%rd34, %rd4;
	mul.wide.s32 	%rd35, %r45, 4;
	add.s64 	%rd36, %rd34, %rd35;
	st.global.f32 	[%rd36], %f36;
$L__BB0_37:
	ret;

}


// ===== COMPILED SASS (sm_100) =====

	.target	sm_100

	.elftype	@"ET_EXEC"


//--------------------- .note.nv.tkinfo           --------------------------
	.section	.note.nv.tkinfo,"",@"SHT_NOTE"
	.sectionflags	@"SHF_NOTE_NV_TKINFO"
	.tkinfo
        /*0018*/ 	.word	0x00000002
        /*0030*/ 	.string	""
        /*0030*/ 	.string	"ptxas"
        /*0030*/ 	.string	"Cuda compilation tools, release 13.0, V13.0.88"
        /*0030*/ 	.string	"Build cuda_13.0.r13.0/compiler.36424714_0"
        /*0030*/ 	.string	"-arch sm_100 -m 64 "



//--------------------- .note.nv.cuinfo           --------------------------
	.section	.note.nv.cuinfo,"",@"SHT_NOTE"
	.sectionflags	@"SHF_NOTE_NV_CUINFO"
        /*0018*/ 	.short	0x0002
        /*001a*/ 	.short	0x0064
        /*001c*/ 	.short	0x0082
	.zero		2


//--------------------- .nv.info                  --------------------------
	.section	.nv.info,"",@"SHT_CUDA_INFO"
	.align	4


	//----- nvinfo : EIATTR_REGCOUNT
	.align		4
        /*0000*/ 	.byte	0x04, 0x2f
        /*0002*/ 	.short	(.L_2 - .L_1)
	.align		4
.L_1:
        /*0004*/ 	.word	index@(_Z27convolution_cached_tiled_2DPKfPfii)
        /*0008*/ 	.word	0x00000018


	//----- nvinfo : EIATTR_FRAME_SIZE
	.align		4
.L_2:
        /*000c*/ 	.byte	0x04, 0x11
        /*000e*/ 	.short	(.L_4 - .L_3)
	.align		4
.L_3:
        /*0010*/ 	.word	index@(_Z27convolution_cached_tiled_2DPKfPfii)
        /*0014*/ 	.word	0x00000000


	//----- nvinfo : EIATTR_MIN_STACK_SIZE
	.align		4
.L_4:
        /*0018*/ 	.byte	0x04, 0x12
        /*001a*/ 	.short	(.L_6 - .L_5)
	.align		4
.L_5:
        /*001c*/ 	.word	index@(_Z27convolution_cached_tiled_2DPKfPfii)
        /*0020*/ 	.word	0x00000000
.L_6:


//--------------------- .nv.compat                --------------------------
	.section	.nv.compat,"",@"SHT_CUDA_COMPAT_INFO"
	.align	4
        /*0000*/ 	.byte	0x02, 0x09, 0x00, 0x00, 0x02, 0x02, 0x01, 0x00, 0x02, 0x05, 0x05, 0x00, 0x03, 0x07, 0x01, 0x01
        /*0010*/ 	.byte	0x02, 0x03, 0x00, 0x00, 0x02, 0x06, 0x01, 0x00, 0x04, 0x0b, 0x08, 0x00, 0x09, 0x00, 0x00, 0x00
        /*0020*/ 	.byte	0x00, 0x00, 0x00, 0x00


//--------------------- .nv.info._Z27convolution_cached_tiled_2DPKfPfii --------------------------
	.section	.nv.info._Z27convolution_cached_tiled_2DPKfPfii,"",@"SHT_CUDA_INFO"
	.sectionflags	@""
	.align	4


	//----- nvinfo : EIATTR_CUDA_API_VERSION
	.align		4
        /*0000*/ 	.byte	0x04, 0x37
        /*0002*/ 	.short	(.L_8 - .L_7)
.L_7:
        /*0004*/ 	.word	0x00000082


	//----- nvinfo : EIATTR_KPARAM_INFO
	.align		4
.L_8:
        /*0008*/ 	.byte	0x04, 0x17
        /*000a*/ 	.short	(.L_10 - .L_9)
.L_9:
        /*000c*/ 	.word	0x00000000
        /*0010*/ 	.short	0x0003
        /*0012*/ 	.short	0x0014
        /*0014*/ 	.byte	0x00, 0xf0, 0x11, 0x00


	//----- nvinfo : EIATTR_KPARAM_INFO
	.align		4
.L_10:
        /*0018*/ 	.byte	0x04, 0x17
        /*001a*/ 	.short	(.L_12 - .L_11)
.L_11:
        /*001c*/ 	.word	0x00000000
        /*0020*/ 	.short	0x0002
        /*0022*/ 	.short	0x0010
        /*0024*/ 	.byte	0x00, 0xf0, 0x11, 0x00


	//----- nvinfo : EIATTR_KPARAM_INFO
	.align		4
.L_12:
        /*0028*/ 	.byte	0x04, 0x17
        /*002a*/ 	.short	(.L_14 - .L_13)
.L_13:
        /*002c*/ 	.word	0x00000000
        /*0030*/ 	.short	0x0001
        /*0032*/ 	.short	0x0008
        /*0034*/ 	.byte	0x00, 0xf5, 0x21, 0x00


	//----- nvinfo : EIATTR_KPARAM_INFO
	.align		4
.L_14:
        /*0038*/ 	.byte	0x04, 0x17
        /*003a*/ 	.short	(.L_16 - .L_15)
.L_15:
        /*003c*/ 	.word	0x00000000
        /*0040*/ 	.short	0x0000
        /*0042*/ 	.short	0x0000
        /*0044*/ 	.byte	0x00, 0xf5, 0x21, 0x00


	//----- nvinfo : EIATTR_SPARSE_MMA_MASK
	.align		4
.L_16:
        /*0048*/ 	.byte	0x03, 0x50
        /*004a*/ 	.short	0x0000


	//----- nvinfo : EIATTR_MAXREG_COUNT
	.align		4
        /*004c*/ 	.byte	0x03, 0x1b
        /*004e*/ 	.short	0x00ff


	//----- nvinfo : EIATTR_NUM_BARRIERS
	.align		4
        /*0050*/ 	.byte	0x02, 0x4c
        /*0052*/ 	.byte	0x01
	.zero		1


	//----- nvinfo : EIATTR_MERCURY_ISA_VERSION
	.align		4
        /*0054*/ 	.byte	0x03, 0x5f
        /*0056*/ 	.short	0x0101


	//----- nvinfo : EIATTR_VRC_CTA_INIT_COUNT
	.align		4
        /*0058*/ 	.byte	0x02, 0x4a
	.zero		1
	.zero		1


	//----- nvinfo : EIATTR_EXIT_INSTR_OFFSETS
	.align		4
        /*005c*/ 	.byte	0x04, 0x1c
        /*005e*/ 	.short	(.L_18 - .L_17)


	//   ....[0]....
.L_17:
        /*0060*/ 	.word	0x00000a40


	//   ....[1]....
        /*0064*/ 	.word	0x00000be0


	//----- nvinfo : EIATTR_CRS_STACK_SIZE
	.align		4
.L_18:
        /*0068*/ 	.byte	0x04, 0x1e
        /*006a*/ 	.short	(.L_20 - .L_19)
.L_19:
        /*006c*/ 	.word	0x00000000


	//----- nvinfo : EIATTR_CBANK_PARAM_SIZE
	.align		4
.L_20:
        /*0070*/ 	.byte	0x03, 0x19
        /*0072*/ 	.short	0x0018


	//----- nvinfo : EIATTR_PARAM_CBANK
	.align		4
        /*0074*/ 	.byte	0x04, 0x0a
        /*0076*/ 	.short	(.L_22 - .L_21)
	.align		4
.L_21:
        /*0078*/ 	.word	index@(.nv.constant0._Z27convolution_cached_tiled_2DPKfPfii)
        /*007c*/ 	.short	0x0380
        /*007e*/ 	.short	0x0018


	//----- nvinfo : EIATTR_SW_WAR
	.align		4
.L_22:
        /*0080*/ 	.byte	0x04, 0x36
        /*0082*/ 	.short	(.L_24 - .L_23)
.L_23:
        /*0084*/ 	.word	0x00000008
.L_24:


//--------------------- .nv.callgraph             --------------------------
	.section	.nv.callgraph,"",@"SHT_CUDA_CALLGRAPH"
	.align	4
	.sectionentsize	8
	.align		4
        /*0000*/ 	.word	0x00000000
	.align		4
        /*0004*/ 	.word	0xffffffff
	.align		4
        /*0008*/ 	.word	0x00000000
	.align		4
        /*000c*/ 	.word	0xfffffffe
	.align		4
        /*0010*/ 	.word	0x00000000
	.align		4
        /*0014*/ 	.word	0xfffffffd
	.align		4
        /*0018*/ 	.word	0x00000000
	.align		4
        /*001c*/ 	.word	0xfffffffc


//--------------------- .nv.constant3             --------------------------
	.section	.nv.constant3,"a",@progbits
	.align	4
.nv.constant3:
	.type		F,@object
	.size		F,(.L_0 - F)
F:
	.zero		36
.L_0:


//--------------------- .text._Z27convolution_cached_tiled_2DPKfPfii --------------------------
	.section	.text._Z27convolution_cached_tiled_2DPKfPfii,"ax",@progbits
	.align	128
        .global         _Z27convolution_cached_tiled_2DPKfPfii
        .type           _Z27convolution_cached_tiled_2DPKfPfii,@function
        .size           _Z27convolution_cached_tiled_2DPKfPfii,(.L_x_23 - _Z27convolution_cached_tiled_2DPKfPfii)
        .other          _Z27convolution_cached_tiled_2DPKfPfii,@"STO_CUDA_ENTRY STV_DEFAULT"
_Z27convolution_cached_tiled_2DPKfPfii:
.text._Z27convolution_cached_tiled_2DPKfPfii:
[----:B------:R-:W-:Y:S01]  /*0000*/  LDC R1, c[0x0][0x37c] ;  /* 0x0000df00ff017b82 */ /* 0x000fe20000000800 */
[----:B------:R-:W0:Y:S01]  /*0010*/  S2R R3, SR_CTAID.Y ;  /* 0x0000000000037919 */ /* 0x000e220000002600 */
[----:B------:R-:W1:Y:S01]  /*0020*/  LDCU.64 UR6, c[0x0][0x390] ;  /* 0x00007200ff0677ac */ /* 0x000e620008000a00 */
[----:B------:R-:W0:Y:S01]  /*0030*/  S2R R0, SR_TID.Y ;  /* 0x0000000000007919 */ /* 0x000e220000002200 */
[----:B------:R-:W2:Y:S01]  /*0040*/  LDCU.64 UR4, c[0x0][0x358] ;  /* 0x00006b00ff0477ac */ /* 0x000ea20008000a00 */
[----:B------:R-:W3:Y:S01]  /*0050*/  S2R R5, SR_TID.X ;  /* 0x0000000000057919 */ /* 0x000ee20000002100 */
[----:B------:R-:W3:Y:S01]  /*0060*/  S2R R4, SR_CTAID.X ;  /* 0x0000000000047919 */ /* 0x000ee20000002500 */
[----:B0-----:R-:W-:-:S05]  /*0070*/  IMAD R2, R3, 0x20, R0 ;  /* 0x0000002003027824 */ /* 0x001fca00078e0200 */
[----:B-1----:R-:W-:Y:S01]  /*0080*/  ISETP.GE.AND P2, PT, R2, UR7, PT ;  /* 0x0000000702007c0c */ /* 0x002fe2000bf46270 */
[----:B---3--:R-:W-:-:S05]  /*0090*/  IMAD R3, R4, 0x20, R5 ;  /* 0x0000002004037824 */ /* 0x008fca00078e0205 */
[----:B------:R-:W-:-:S13]  /*00a0*/  ISETP.LT.AND P2, PT, R3, UR6, !P2 ;  /* 0x0000000603007c0c */ /* 0x000fda000d741270 */
[----:B------:R-:W0:Y:S01]  /*00b0*/  @P2 LDC.64 R8, c[0x0][0x380] ;  /* 0x0000e000ff082b82 */ /* 0x000e220000000a00 */
[----:B------:R-:W-:-:S04]  /*00c0*/  @P2 IMAD R7, R2, UR6, R3 ;  /* 0x0000000602072c24 */ /* 0x000fc8000f8e0203 */
[----:B0-----:R-:W-:-:S06]  /*00d0*/  @P2 IMAD.WIDE R8, R7, 0x4, R8 ;  /* 0x0000000407082825 */ /* 0x001fcc00078e0208 */
[----:B--2---:R-:W2:Y:S01]  /*00e0*/  @P2 LDG.E R9, desc[UR4][R8.64] ;  /* 0x0000000408092981 */ /* 0x004ea2000c1e1900 */
[----:B------:R-:W-:Y:S01]  /*00f0*/  MOV R4, 0x400 ;  /* 0x0000040000047802 */ /* 0x000fe20000000f00 */
[----:B------:R-:W-:Y:S01]  /*0100*/  BSSY.RECONVERGENT B0, `(.L_x_0) ;  /* 0x0000030000007945 */ /* 0x000fe20003800200 */
[----:B------:R-:W-:Y:S01]  /*0110*/  ISETP.NE.AND P0, PT, R5, RZ, PT ;  /* 0x000000ff0500720c */ /* 0x000fe20003f05270 */
[----:B------:R-:W0:Y:S02]  /*0120*/  S2R R7, SR_CgaCtaId ;  /* 0x0000000000077919 */ /* 0x000e240000008800 */
[----:B0-----:R-:W-:-:S05]  /*0130*/  LEA R7, R7, R4, 0x18 ;  /* 0x0000000407077211 */ /* 0x001fca00078ec0ff */
[----:B------:R-:W-:-:S04]  /*0140*/  IMAD R6, R0, 0x88, R7 ;  /* 0x0000008800067824 */ /* 0x000fc800078e0207 */
[----:B------:R-:W-:-:S05]  /*0150*/  IMAD R4, R5, 0x4, R6 ;  /* 0x0000000405047824 */ /* 0x000fca00078e0206 */
[----:B--2---:R0:W-:Y:S04]  /*0160*/  @P2 STS [R4+0x8c], R9 ;  /* 0x00008c0904002388 */ /* 0x0041e80000000800 */
[----:B------:R0:W-:Y:S01]  /*0170*/  @!P2 STS [R4+0x8c], RZ ;  /* 0x00008cff0400a388 */ /* 0x0001e20000000800 */
[----:B------:R-:W-:Y:S05]  /*0180*/  @P0 BRA `(.L_x_1) ;  /* 0x0000000000480947 */ /* 0x000fea0003800000 */
[----:B------:R-:W-:-:S04]  /*0190*/  ISETP.GE.AND P0, PT, R2, UR7, PT ;  /* 0x0000000702007c0c */ /* 0x000fc8000bf06270 */
[----:B------:R-:W-:-:S13]  /*01a0*/  ISETP.LT.OR P0, PT, R3, 0x1, P0 ;  /* 0x000000010300780c */ /* 0x000fda0000701670 */
[----:B------:R-:W-:Y:S05]  /*01b0*/  @P0 BRA `(.L_x_2) ;  /* 0x00000000002c0947 */ /* 0x000fea0003800000 */
[----:B------:R-:W1:Y:S01]  /*01c0*/  LDCU.64 UR8, c[0x0][0x380] ;  /* 0x00007000ff0877ac */ /* 0x000e620008000a00 */
[----:B------:R-:W-:-:S05]  /*01d0*/  IMAD R8, R2, UR6, RZ ;  /* 0x0000000602087c24 */ /* 0x000fca000f8e02ff */
[----:B0-----:R-:W-:-:S04]  /*01e0*/  IADD3 R9, P0, PT, R3, R8, RZ ;  /* 0x0000000803097210 */ /* 0x001fc80007f1e0ff */
[----:B------:R-:W-:Y:S02]  /*01f0*/  LEA.HI.X.SX32 R10, R8, RZ, 0x1, P0 ;  /* 0x000000ff080a7211 */ /* 0x000fe400000f0eff */
[----:B-1----:R-:W-:-:S04]  /*0200*/  LEA R8, P0, R9, UR8, 0x2 ;  /* 0x0000000809087c11 */ /* 0x002fc8000f8010ff */
[----:B------:R-:W-:-:S06]  /*0210*/  LEA.HI.X R9, R9, UR9, R10, 0x2, P0 ;  /* 0x0000000909097c11 */ /* 0x000fcc00080f140a */
[----:B------:R-:W2:Y:S01]  /*0220*/  LDG.E R9, desc[UR4][R8.64+-0x4] ;  /* 0xfffffc0408097981 */ /* 0x000ea2000c1e1900 */
[----:B------:R-:W-:Y:S02]  /*0230*/  PLOP3.LUT P1, PT, PT, PT, PT, 0x8, 0x80 ;  /* 0x000000000080781c */ /* 0x000fe40003f2e170 */
[----:B------:R-:W-:Y:S01]  /*0240*/  PLOP3.LUT P0, PT, PT, PT, PT, 0x8, 0x80 ;  /* 0x000000000080781c */ /* 0x000fe20003f0e170 */
[----:B--2---:R0:W-:Y:S01]  /*0250*/  STS [R6+0x88], R9 ;  /* 0x0000880906007388 */ /* 0x0041e20000000800 */
[----:B------:R-:W-:Y:S11]  /*0260*/  BRA `(.L_x_3) ;  /* 0x0000000000647947 */ /* 0x000ff60003800000 */
.L_x_2:
[----:B------:R1:W-:Y:S01]  /*0270*/  STS [R6+0x88], RZ ;  /* 0x000088ff06007388 */ /* 0x0003e20000000800 */
[----:B------:R-:W-:Y:S02]  /*0280*/  PLOP3.LUT P1, PT, PT, PT, PT, 0x8, 0x80 ;  /* 0x000000000080781c */ /* 0x000fe40003f2e170 */
[----:B------:R-:W-:Y:S01]  /*0290*/  PLOP3.LUT P0, PT, PT, PT, PT, 0x8, 0x80 ;  /* 0x000000000080781c */ /* 0x000fe20003f0e170 */
[----:B------:R-:W-:-:S12]  /*02a0*/  BRA `(.L_x_3) ;  /* 0x0000000000547947 */ /* 0x000fd80003800000 */
.L_x_1:
[----:B------:R-:W-:Y:S02]  /*02b0*/  ISETP.GE.U32.AND P3, PT, R5, 0x1f, PT ;  /* 0x0000001f0500780c */ /* 0x000fe40003f66070 */
[----:B------:R-:W-:Y:S02]  /*02c0*/  PLOP3.LUT P1, PT, PT, PT, PT, 0x8, 0x80 ;  /* 0x000000000080781c */ /* 0x000fe40003f2e170 */
[----:B------:R-:W-:-:S09]  /*02d0*/  PLOP3.LUT P0, PT, PT, PT, PT, 0x8, 0x80 ;  /* 0x000000000080781c */ /* 0x000fd20003f0e170 */
[----:B------:R-:W-:Y:S05]  /*02e0*/  @!P3 BRA `(.L_x_3) ;  /* 0x000000000044b947 */ /* 0x000fea0003800000 */
[----:B------:R-:W-:Y:S01]  /*02f0*/  VIADD R8, R3, 0x1 ;  /* 0x0000000103087836 */ /* 0x000fe20000000000 */
[----:B------:R-:W-:-:S04]  /*0300*/  ISETP.GE.AND P0, PT, R2, UR7, PT ;  /* 0x0000000702007c0c */ /* 0x000fc8000bf06270 */
[----:B------:R-:W-:-:S13]  /*0310*/  ISETP.GE.OR P0, PT, R8, UR6, P0 ;  /* 0x0000000608007c0c */ /* 0x000fda0008706670 */
[----:B------:R-:W-:Y:S05]  /*0320*/  @P0 BRA `(.L_x_4) ;  /* 0x00000000002c0947 */ /* 0x000fea0003800000 */
[----:B------:R-:W1:Y:S01]  /*0330*/  LDCU.64 UR8, c[0x0][0x380] ;  /* 0x00007000ff0877ac */ /* 0x000e620008000a00 */
[----:B0-----:R-:W-:Y:S01]  /*0340*/  IMAD R9, R2, UR6, RZ ;  /* 0x0000000602097c24 */ /* 0x001fe2000f8e02ff */
[----:B------:R-:W-:-:S04]  /*0350*/  SHF.R.S32.HI R8, RZ, 0x1f, R3 ;  /* 0x0000001fff087819 */ /* 0x000fc80000011403 */
[----:B------:R-:W-:-:S04]  /*0360*/  IADD3 R10, P0, PT, R3, R9, RZ ;  /* 0x00000009030a7210 */ /* 0x000fc80007f1e0ff */
[----:B------:R-:W-:Y:S02]  /*0370*/  LEA.HI.X.SX32 R9, R9, R8, 0x1, P0 ;  /* 0x0000000809097211 */ /* 0x000fe400000f0eff */
[----:B-1----:R-:W-:-:S04]  /*0380*/  LEA R8, P0, R10, UR8, 0x2 ;  /* 0x000000080a087c11 */ /* 0x002fc8000f8010ff */
[----:B------:R-:W-:-:S06]  /*0390*/  LEA.HI.X R9, R10, UR9, R9, 0x2, P0 ;  /* 0x000000090a097c11 */ /* 0x000fcc00080f1409 */
[----:B------:R-:W2:Y:S01]  /*03a0*/  LDG.E R9, desc[UR4][R8.64+0x4] ;  /* 0x0000040408097981 */ /* 0x000ea2000c1e1900 */
[----:B------:R-:W-:-:S03]  /*03b0*/  PLOP3.LUT P0, PT, PT, PT, PT, 0x80, 0x8 ;  /* 0x000000000008781c */ /* 0x000fc60003f0f070 */
[----:B--2---:R2:W-:Y:S01]  /*03c0*/  STS [R4+0x90], R9 ;  /* 0x0000900904007388 */ /* 0x0045e20000000800 */
[----:B------:R-:W-:Y:S09]  /*03d0*/  BRA `(.L_x_3) ;  /* 0x0000000000087947 */ /* 0x000ff20003800000 */
.L_x_4:
[----:B------:R3:W-:Y:S01]  /*03e0*/  STS [R4+0x90], RZ ;  /* 0x000090ff04007388 */ /* 0x0007e20000000800 */
[----:B------:R-:W-:-:S13]  /*03f0*/  PLOP3.LUT P0, PT, PT, PT, PT, 0x80, 0x8 ;  /* 0x000000000008781c */ /* 0x000fda0003f0f070 */
.L_x_3:
[----:B------:R-:W-:Y:S05]  /*0400*/  BSYNC.RECONVERGENT B0 ;  /* 0x0000000000007941 */ /* 0x000fea0003800200 */
.L_x_0:
[----:B------:R-:W-:Y:S01]  /*0410*/  ISETP.NE.AND P3, PT, R0, RZ, PT ;  /* 0x000000ff0000720c */ /* 0x000fe20003f65270 */
[----:B------:R-:W-:Y:S01]  /*0420*/  BSSY.RECONVERGENT B0, `(.L_x_5) ;  /* 0x000001e000007945 */ /* 0x000fe20003800200 */
[----:B------:R-:W-:-:S11]  /*0430*/  IMAD R7, R5, 0x4, R7 ;  /* 0x0000000405077824 */ /* 0x000fd600078e0207 */
[----:B------:R-:W-:Y:S05]  /*0440*/  @P3 BRA `(.L_x_6) ;  /* 0x0000000000303947 */ /* 0x000fea0003800000 */
[----:B------:R-:W-:-:S04]  /*0450*/  ISETP.GE.AND P3, PT, R3, UR6, PT ;  /* 0x0000000603007c0c */ /* 0x000fc8000bf66270 */
[----:B------:R-:W-:-:S13]  /*0460*/  ISETP.EQ.OR P3, PT, R2, RZ, P3 ;  /* 0x000000ff0200720c */ /* 0x000fda0001f62670 */
[----:B------:R-:W-:Y:S05]  /*0470*/  @P3 BRA `(.L_x_7) ;  /* 0x00000000001c3947 */ /* 0x000fea0003800000 */
[----:B0-2---:R-:W0:Y:S01]  /*0480*/  LDC.64 R8, c[0x0][0x380] ;  /* 0x0000e000ff087b82 */ /* 0x005e220000000a00 */
[----:B------:R-:W-:-:S04]  /*0490*/  VIADD R10, R2, 0xffffffff ;  /* 0xffffffff020a7836 */ /* 0x000fc80000000000 */
[----:B------:R-:W-:-:S04]  /*04a0*/  IMAD R11, R10, UR6, R3 ;  /* 0x000000060a0b7c24 */ /* 0x000fc8000f8e0203 */
[----:B0-----:R-:W-:-:S06]  /*04b0*/  IMAD.WIDE R8, R11, 0x4, R8 ;  /* 0x000000040b087825 */ /* 0x001fcc00078e0208 */
[----:B------:R-:W2:Y:S04]  /*04c0*/  LDG.E R8, desc[UR4][R8.64] ;  /* 0x0000000408087981 */ /* 0x000ea8000c1e1900 */
[----:B--2---:R0:W-:Y:S01]  /*04d0*/  STS [R7+0x4], R8 ;  /* 0x0000040807007388 */ /* 0x0041e20000000800 */
[----:B------:R-:W-:Y:S05]  /*04e0*/  BRA `(.L_x_8) ;  /* 0x0000000000447947 */ /* 0x000fea0003800000 */
.L_x_7:
[----:B------:R4:W-:Y:S01]  /*04f0*/  STS [R7+0x4], RZ ;  /* 0x000004ff07007388 */ /* 0x0009e20000000800 */
[----:B------:R-:W-:Y:S05]  /*0500*/  BRA `(.L_x_8) ;  /* 0x00000000003c7947 */ /* 0x000fea0003800000 */
.L_x_6:
[----:B------:R-:W-:-:S13]  /*0510*/  ISETP.GE.U32.AND P3, PT, R0, 0x1f, PT ;  /* 0x0000001f0000780c */ /* 0x000fda0003f66070 */
[----:B------:R-:W-:Y:S05]  /*0520*/  @!P3 BRA `(.L_x_8) ;  /* 0x000000000034b947 */ /* 0x000fea0003800000 */
[----:B------:R-:W-:-:S05]  /*0530*/  VIADD R10, R2, 0x1 ;  /* 0x00000001020a7836 */ /* 0x000fca0000000000 */
[----:B------:R-:W-:-:S04]  /*0540*/  ISETP.GE.AND P1, PT, R10, UR7, PT ;  /* 0x000000070a007c0c */ /* 0x000fc8000bf26270 */
[----:B------:R-:W-:-:S13]  /*0550*/  ISETP.GE.OR P1, PT, R3, UR6, P1 ;  /* 0x0000000603007c0c */ /* 0x000fda0008f26670 */
[----:B------:R-:W-:Y:S05]  /*0560*/  @P1 BRA `(.L_x_9) ;  /* 0x00000000001c1947 */ /* 0x000fea0003800000 */
[----:B0-2---:R-:W0:Y:S01]  /*0570*/  LDC.64 R8, c[0x0][0x380] ;  /* 0x0000e000ff087b82 */ /* 0x005e220000000a00 */
[----:B------:R-:W-:-:S04]  /*0580*/  IMAD R11, R10, UR6, R3 ;  /* 0x000000060a0b7c24 */ /* 0x000fc8000f8e0203 */
[----:B0-----:R-:W-:-:S06]  /*0590*/  IMAD.WIDE R8, R11, 0x4, R8 ;  /* 0x000000040b087825 */ /* 0x001fcc00078e0208 */
[----:B------:R-:W2:Y:S01]  /*05a0*/  LDG.E R9, desc[UR4][R8.64] ;  /* 0x0000000408097981 */ /* 0x000ea2000c1e1900 */
[----:B------:R-:W-:-:S03]  /*05b0*/  PLOP3.LUT P1, PT, PT, PT, PT, 0x80, 0x8 ;  /* 0x000000000008781c */ /* 0x000fc60003f2f070 */
[----:B--2---:R0:W-:Y:S01]  /*05c0*/  STS [R4+0x114], R9 ;  /* 0x0001140904007388 */ /* 0x0041e20000000800 */
[----:B------:R-:W-:Y:S09]  /*05d0*/  BRA `(.L_x_8) ;  /* 0x0000000000087947 */ /* 0x000ff20003800000 */
.L_x_9:
[----:B------:R4:W-:Y:S01]  /*05e0*/  STS [R4+0x114], RZ ;  /* 0x000114ff04007388 */ /* 0x0009e20000000800 */
[----:B------:R-:W-:-:S13]  /*05f0*/  PLOP3.LUT P1, PT, PT, PT, PT, 0x80, 0x8 ;  /* 0x000000000008781c */ /* 0x000fda0003f2f070 */
.L_x_8:
[----:B------:R-:W-:Y:S05]  /*0600*/  BSYNC.RECONVERGENT B0 ;  /* 0x0000000000007941 */ /* 0x000fea0003800200 */
.L_x_5:
[----:B0-----:R-:W-:Y:S01]  /*0610*/  VIADD R8, R2, 0xffffffff ;  /* 0xffffffff02087836 */ /* 0x001fe20000000000 */
[----:B------:R-:W0:Y:S01]  /*0620*/  LDCU.64 UR8, c[0x0][0x380] ;  /* 0x00007000ff0877ac */ /* 0x000e220008000a00 */
[----:B------:R-:W-:Y:S01]  /*0630*/  SHF.R.S32.HI R13, RZ, 0x1f, R3 ;  /* 0x0000001fff0d7819 */ /* 0x000fe20000011403 */
[----:B------:R-:W-:Y:S01]  /*0640*/  BSSY.RECONVERGENT B0, `(.L_x_10) ;  /* 0x000000f000007945 */ /* 0x000fe20003800200 */
[----:B------:R-:W-:-:S05]  /*0650*/  IMAD R8, R8, UR6, RZ ;  /* 0x0000000608087c24 */ /* 0x000fca000f8e02ff */
[----:B--2---:R-:W-:-:S04]  /*0660*/  IADD3 R9, P3, PT, R3, R8, RZ ;  /* 0x0000000803097210 */ /* 0x004fc80007f7e0ff */
[----:B------:R-:W-:Y:S02]  /*0670*/  LEA.HI.X.SX32 R10, R8, R13, 0x1, P3 ;  /* 0x0000000d080a7211 */ /* 0x000fe400018f0eff */
[----:B------:R-:W-:Y:S02]  /*0680*/  LOP3.LUT P3, RZ, R5, R0, RZ, 0xfc, !PT ;  /* 0x0000000005ff7212 */ /* 0x000fe4000786fcff */
[----:B0-----:R-:W-:-:S04]  /*0690*/  LEA R8, P4, R9, UR8, 0x2 ;  /* 0x0000000809087c11 */ /* 0x001fc8000f8810ff */
[----:B------:R-:W-:-:S07]  /*06a0*/  LEA.HI.X R9, R9, UR9, R10, 0x2, P4 ;  /* 0x0000000909097c11 */ /* 0x000fce000a0f140a */
[----:B------:R-:W-:Y:S05]  /*06b0*/  @P3 BRA `(.L_x_11) ;  /* 0x00000000001c3947 */ /* 0x000fea0003800000 */
[----:B------:R-:W-:-:S04]  /*06c0*/  ISETP.GE.AND P3, PT, R3, 0x1, PT ;  /* 0x000000010300780c */ /* 0x000fc80003f66270 */
[----:B------:R-:W-:-:S13]  /*06d0*/  ISETP.EQ.OR P3, PT, R2, RZ, !P3 ;  /* 0x000000ff0200720c */ /* 0x000fda0005f62670 */
[----:B------:R-:W-:Y:S05]  /*06e0*/  @P3 BRA `(.L_x_12) ;  /* 0x00000000000c3947 */ /* 0x000fea0003800000 */
[----:B------:R-:W2:Y:S04]  /*06f0*/  LDG.E R11, desc[UR4][R8.64+-0x4] ;  /* 0xfffffc04080b7981 */ /* 0x000ea8000c1e1900 */
[----:B--2---:R0:W-:Y:S01]  /*0700*/  STS [R4], R11 ;  /* 0x0000000b04007388 */ /* 0x0041e20000000800 */
[----:B------:R-:W-:Y:S05]  /*0710*/  BRA `(.L_x_11) ;  /* 0x0000000000047947 */ /* 0x000fea0003800000 */
.L_x_12:
[----:B------:R2:W-:Y:S02]  /*0720*/  STS [R4], RZ ;  /* 0x000000ff04007388 */ /* 0x0005e40000000800 */
.L_x_11:
[----:B------:R-:W-:Y:S05]  /*0730*/  BSYNC.RECONVERGENT B0 ;  /* 0x0000000000007941 */ /* 0x000fea0003800200 */
.L_x_10:
[----:B------:R-:W-:Y:S01]  /*0740*/  ISETP.NE.OR P3, PT, R0, RZ, !P0 ;  /* 0x000000ff0000720c */ /* 0x000fe20004765670 */
[----:B------:R-:W-:-:S12]  /*0750*/  BSSY.RECONVERGENT B0, `(.L_x_13) ;  /* 0x000000a000007945 */ /* 0x000fd80003800200 */
[----:B------:R-:W-:Y:S05]  /*0760*/  @P3 BRA `(.L_x_14) ;  /* 0x0000000000203947 */ /* 0x000fea0003800000 */
[----:B------:R-:W-:-:S05]  /*0770*/  VIADD R0, R3, 0x1 ;  /* 0x0000000103007836 */ /* 0x000fca0000000000 */
[----:B------:R-:W-:-:S04]  /*0780*/  ISETP.GE.AND P3, PT, R0, UR6, PT ;  /* 0x0000000600007c0c */ /* 0x000fc8000bf66270 */
[----:B------:R-:W-:-:S13]  /*0790*/  ISETP.EQ.OR P3, PT, R2, RZ, P3 ;  /* 0x000000ff0200720c */ /* 0x000fda0001f62670 */
[----:B------:R-:W-:Y:S05]  /*07a0*/  @P3 BRA `(.L_x_15) ;  /* 0x00000000000c3947 */ /* 0x000fea0003800000 */
[----:B------:R-:W5:Y:S04]  /*07b0*/  LDG.E R8, desc[UR4][R8.64+0x4] ;  /* 0x0000040408087981 */ /* 0x000f68000c1e1900 */
[----:B-----5:R0:W-:Y:S01]  /*07c0*/  STS [R7+0x8], R8 ;  /* 0x0000080807007388 */ /* 0x0201e20000000800 */
[----:B------:R-:W-:Y:S05]  /*07d0*/  BRA `(.L_x_14) ;  /* 0x0000000000047947 */ /* 0x000fea0003800000 */
.L_x_15:
[----:B------:R0:W-:Y:S02]  /*07e0*/  STS [R7+0x8], RZ ;  /* 0x000008ff07007388 */ /* 0x0001e40000000800 */
.L_x_14:
[----:B------:R-:W-:Y:S05]  /*07f0*/  BSYNC.RECONVERGENT B0 ;  /* 0x0000000000007941 */ /* 0x000fea0003800200 */
.L_x_13:
[----:B------:R-:W-:Y:S01]  /*0800*/  ISETP.NE.OR P3, PT, R5, RZ, !P1 ;  /* 0x000000ff0500720c */ /* 0x000fe20004f65670 */
[----:B------:R-:W-:-:S12]  /*0810*/  BSSY.RECONVERGENT B0, `(.L_x_16) ;  /* 0x000000f000007945 */ /* 0x000fd80003800200 */
[----:B------:R-:W-:Y:S05]  /*0820*/  @P3 BRA `(.L_x_17) ;  /* 0x0000000000343947 */ /* 0x000fea0003800000 */
[----:B------:R-:W-:-:S05]  /*0830*/  VIADD R0, R2, 0x1 ;  /* 0x0000000102007836 */ /* 0x000fca0000000000 */
[----:B------:R-:W-:-:S04]  /*0840*/  ISETP.GE.AND P3, PT, R0, UR7, PT ;  /* 0x0000000700007c0c */ /* 0x000fc8000bf66270 */
[----:B------:R-:W-:-:S13]  /*0850*/  ISETP.LT.OR P3, PT, R3, 0x1, P3 ;  /* 0x000000010300780c */ /* 0x000fda0001f61670 */
[----:B------:R-:W-:Y:S05]  /*0860*/  @P3 BRA `(.L_x_18) ;  /* 0x0000000000203947 */ /* 0x000fea0003800000 */
[----:B------:R-:W-:-:S05]  /*0870*/  IMAD R0, R0, UR6, RZ ;  /* 0x0000000600007c24 */ /* 0x000fca000f8e02ff */
[----:B------:R-:W-:-:S04]  /*0880*/  IADD3 R5, P3, PT, R3, R0, RZ ;  /* 0x0000000003057210 */ /* 0x000fc80007f7e0ff */
[----:B------:R-:W-:Y:S02]  /*0890*/  LEA.HI.X.SX32 R0, R0, RZ, 0x1, P3 ;  /* 0x000000ff00007211 */ /* 0x000fe400018f0eff */
[----:B0-----:R-:W-:-:S04]  /*08a0*/  LEA R8, P3, R5, UR8, 0x2 ;  /* 0x0000000805087c11 */ /* 0x001fc8000f8610ff */
[----:B------:R-:W-:-:S06]  /*08b0*/  LEA.HI.X R9, R5, UR9, R0, 0x2, P3 ;  /* 0x0000000905097c11 */ /* 0x000fcc00098f1400 */
[----:B------:R-:W5:Y:S04]  /*08c0*/  LDG.E R9, desc[UR4][R8.64+-0x4] ;  /* 0xfffffc0408097981 */ /* 0x000f68000c1e1900 */
[----:B-----5:R0:W-:Y:S01]  /*08d0*/  STS [R6+0x110], R9 ;  /* 0x0001100906007388 */ /* 0x0201e20000000800 */
[----:B------:R-:W-:Y:S05]  /*08e0*/  BRA `(.L_x_17) ;  /* 0x0000000000047947 */ /* 0x000fea0003800000 */
.L_x_18:
[----:B------:R0:W-:Y:S02]  /*08f0*/  STS [R6+0x110], RZ ;  /* 0x000110ff06007388 */ /* 0x0001e40000000800 */
.L_x_17:
[----:B------:R-:W-:Y:S05]  /*0900*/  BSYNC.RECONVERGENT B0 ;  /* 0x0000000000007941 */ /* 0x000fea0003800200 */
.L_x_16:
[----:B------:R-:W-:Y:S01]  /*0910*/  PLOP3.LUT P0, PT, P0, P1, PT, 0x80, 0x8 ;  /* 0x000000000008781c */ /* 0x000fe20000703070 */
[----:B------:R-:W-:-:S12]  /*0920*/  BSSY.RECONVERGENT B0, `(.L_x_19) ;  /* 0x0000010000007945 */ /* 0x000fd80003800200 */
[----:B------:R-:W-:Y:S05]  /*0930*/  @!P0 BRA `(.L_x_20) ;  /* 0x0000000000388947 */ /* 0x000fea0003800000 */
[----:B------:R-:W-:Y:S02]  /*0940*/  VIADD R5, R3, 0x1 ;  /* 0x0000000103057836 */ /* 0x000fe40000000000 */
[----:B------:R-:W-:-:S03]  /*0950*/  VIADD R0, R2, 0x1 ;  /* 0x0000000102007836 */ /* 0x000fc60000000000 */
[----:B------:R-:W-:-:S04]  /*0960*/  ISETP.GE.AND P0, PT, R5, UR6, PT ;  /* 0x0000000605007c0c */ /* 0x000fc8000bf06270 */
[----:B------:R-:W-:-:S13]  /*0970*/  ISETP.GE.OR P0, PT, R0, UR7, P0 ;  /* 0x0000000700007c0c */ /* 0x000fda0008706670 */
[----:B------:R-:W-:Y:S05]  /*0980*/  @P0 BRA `(.L_x_21) ;  /* 0x0000000000200947 */ /* 0x000fea0003800000 */
[----:B------:R-:W-:-:S05]  /*0990*/  IMAD R0, R0, UR6, RZ ;  /* 0x0000000600007c24 */ /* 0x000fca000f8e02ff */
[----:B------:R-:W-:-:S04]  /*09a0*/  IADD3 R5, P0, PT, R3, R0, RZ ;  /* 0x0000000003057210 */ /* 0x000fc80007f1e0ff */
[----:B------:R-:W-:Y:S02]  /*09b0*/  LEA.HI.X.SX32 R0, R0, R13, 0x1, P0 ;  /* 0x0000000d00007211 */ /* 0x000fe400000f0eff */
[----:B01----:R-:W-:-:S04]  /*09c0*/  LEA R6, P0, R5, UR8, 0x2 ;  /* 0x0000000805067c11 */ /* 0x003fc8000f8010ff */
[----:B----4-:R-:W-:-:S06]  /*09d0*/  LEA.HI.X R7, R5, UR9, R0, 0x2, P0 ;  /* 0x0000000905077c11 */ /* 0x010fcc00080f1400 */
[----:B------:R-:W4:Y:S04]  /*09e0*/  LDG.E R7, desc[UR4][R6.64+0x4] ;  /* 0x0000040406077981 */ /* 0x000f28000c1e1900 */
[----:B----4-:R0:W-:Y:S01]  /*09f0*/  STS [R4+0x118], R7 ;  /* 0x0001180704007388 */ /* 0x0101e20000000800 */
[----:B------:R-:W-:Y:S05]  /*0a00*/  BRA `(.L_x_20) ;  /* 0x0000000000047947 */ /* 0x000fea0003800000 */
.L_x_21:
[----:B------:R0:W-:Y:S02]  /*0a10*/  STS [R4+0x118], RZ ;  /* 0x000118ff04007388 */ /* 0x0001e40000000800 */
.L_x_20:
[----:B------:R-:W-:Y:S05]  /*0a20*/  BSYNC.RECONVERGENT B0 ;  /* 0x0000000000007941 */ /* 0x000fea0003800200 */
.L_x_19:
[----:B------:R-:W-:Y:S06]  /*0a30*/  BAR.SYNC.DEFER_BLOCKING 0x0 ;  /* 0x0000000000007b1d */ /* 0x000fec0000010000 */
[----:B------:R-:W-:Y:S05]  /*0a40*/  @!P2 EXIT ;  /* 0x000000000000a94d */ /* 0x000fea0003800000 */
[----:B------:R-:W5:Y:S01]  /*0a50*/  LDS R0, [R4] ;  /* 0x0000000004007984 */ /* 0x000f620000000800 */
[----:B------:R-:W5:Y:S01]  /*0a60*/  LDCU.128 UR8, c[0x3][URZ] ;  /* 0x00c00000ff0877ac */ /* 0x000f620008000c00 */
[----:B01--4-:R-:W0:Y:S01]  /*0a70*/  LDC.64 R6, c[0x0][0x388] ;  /* 0x0000e200ff067b82 */ /* 0x013e220000000a00 */
[----:B------:R-:W-:Y:S01]  /*0a80*/  IMAD R3, R2, UR6, R3 ;  /* 0x0000000602037c24 */ /* 0x000fe2000f8e0203 */
[----:B------:R-:W1:Y:S01]  /*0a90*/  LDS R5, [R4+0x4] ;  /* 0x0000040004057984 */ /* 0x000e620000000800 */
[----:B------:R-:W4:Y:S03]  /*0aa0*/  LDCU.128 UR12, c[0x3][0x10] ;  /* 0x00c00200ff0c77ac */ /* 0x000f260008000c00 */
[----:B------:R-:W2:Y:S01]  /*0ab0*/  LDS R9, [R4+0x8] ;  /* 0x0000080004097984 */ /* 0x000ea20000000800 */
[----:B------:R-:W3:Y:S03]  /*0ac0*/  LDCU UR7, c[0x3][0x20] ;  /* 0x00c00400ff0777ac */ /* 0x000ee60008000800 */
[----:B------:R-:W4:Y:S04]  /*0ad0*/  LDS R11, [R4+0x88] ;  /* 0x00008800040b7984 */ /* 0x000f280000000800 */
[----:B------:R-:W3:Y:S04]  /*0ae0*/  LDS R13, [R4+0x8c] ;  /* 0x00008c00040d7984 */ /* 0x000ee80000000800 */
[----:B------:R-:W3:Y:S04]  /*0af0*/  LDS R15, [R4+0x90] ;  /* 0x00009000040f7984 */ /* 0x000ee80000000800 */
[----:B------:R-:W3:Y:S01]  /*0b00*/  LDS R17, [R4+0x110] ;  /* 0x0001100004117984 */ /* 0x000ee20000000800 */
[----:B0-----:R-:W-:-:S03]  /*0b10*/  IMAD.WIDE R6, R3, 0x4, R6 ;  /* 0x0000000403067825 */ /* 0x001fc600078e0206 */
[----:B------:R-:W0:Y:S04]  /*0b20*/  LDS R19, [R4+0x114] ;  /* 0x0001140004137984 */ /* 0x000e280000000800 */
[----:B------:R-:W0:Y:S01]  /*0b30*/  LDS R21, [R4+0x118] ;  /* 0x0001180004157984 */ /* 0x000e220000000800 */
[----:B-----5:R-:W-:-:S04]  /*0b40*/  FFMA R0, R0, UR8, RZ ;  /* 0x0000000800007c23 */ /* 0x020fc800080000ff */
[----:B-1----:R-:W-:-:S04]  /*0b50*/  FFMA R0, R5, UR9, R0 ;  /* 0x0000000905007c23 */ /* 0x002fc80008000000 */
[----:B--2---:R-:W-:-:S04]  /*0b60*/  FFMA R0, R9, UR10, R0 ;  /* 0x0000000a09007c23 */ /* 0x004fc80008000000 */
[----:B----4-:R-:W-:-:S04]  /*0b70*/  FFMA R0, R11, UR11, R0 ;  /* 0x0000000b0b007c23 */ /* 0x010fc80008000000 */
[----:B---3--:R-:W-:-:S04]  /*0b80*/  FFMA R0, R13, UR12, R0 ;  /* 0x0000000c0d007c23 */ /* 0x008fc80008000000 */
[----:B------:R-:W-:-:S04]  /*0b90*/  FFMA R0, R15, UR13, R0 ;  /* 0x0000000d0f007c23 */ /* 0x000fc80008000000 */
[----:B------:R-:W-:-:S04]  /*0ba0*/  FFMA R0, R17, UR14, R0 ;  /* 0x0000000e11007c23 */ /* 0x000fc80008000000 */
[----:B0-----:R-:W-:-:S04]  /*0bb0*/  FFMA R0, R19, UR15, R0 ;  /* 0x0000000f13007c23 */ /* 0x001fc80008000000 */
[----:B------:R-:W-:-:S05]  /*0bc0*/  FFMA R21, R21, UR7, R0 ;  /* 0x0000000715157c23 */ /* 0x000fca0008000000 */
[----:B------:R-:W-:Y:S01]  /*0bd0*/  STG.E desc[UR4][R6.64], R21 ;  /* 0x0000001506007986 */ /* 0x000fe2000c101904 */
[----:B------:R-:W-:Y:S05]  /*0be0*/  EXIT ;  /* 0x000000000000794d */ /* 0x000fea0003800000 */
.L_x_22:
[----:B------:R-:W-:-:S00]  /*0bf0*/  BRA `(.L_x_22) ;  /* 0xfffffffc00fc7947 */ /* 0x000fc0000383ffff */
[----:B------:R-:W-:-:S00]  /*0c00*/  NOP ;  /* 0x0000000000007918 */ /* 0x000fc00000000000 */
[----:B------:R-:W-:-:S00]  /*0c10*/  NOP ;  /* 0x0000000000007918 */ /* 0x000fc00000000000 */
[----:B------:R-:W-:-:S00]  /*0c20*/  NOP ;  /* 0x0000000000007918 */ /* 0x000fc00000000000 */
[----:B------:R-:W-:-:S00]  /*0c30*/  NOP ;  /* 0x0000000000007918 */ /* 0x000fc00000000000 */
[----:B------:R-:W-:-:S00]  /*0c40*/  NOP ;  /* 0x0000000000007918 */ /* 0x000fc00000000000 */
[----:B------:R-:W-:-:S00]  /*0c50*/  NOP ;  /* 0x0000000000007918 */ /* 0x000fc00000000000 */
[----:B------:R-:W-:-:S00]  /*0c60*/  NOP ;  /* 0x0000000000007918 */ /* 0x000fc00000000000 */
[----:B------:R-:W-:-:S00]  /*0c70*/  NOP ;  /* 0x0000000000007918 */ /* 0x000fc00000000000 */
.L_x_23:


//--------------------- .nv.shared._Z27convolution_cached_tiled_2DPKfPfii --------------------------
	.section	.nv.shared._Z27convolution_cached_tiled_2DPKfPfii,"aw",@nobits
	.sectionflags	@""
	.align	4
.nv.shared._Z27convolution_cached_tiled_2DPKfPfii:
	.zero		5648


//--------------------- .nv.shared.reserved.0     --------------------------
	.section	.nv.shared.reserved.0,"aw",@nobits
	.weak		__nv_reservedSMEM_offset_0_alias
	.size		__nv_reservedSMEM_offset_0_alias, 0, 64
	.other		__nv_reservedSMEM_offset_0_alias,@"STO_CUDA_RESERVED_SHARED STV_DEFAULT"
__nv_reservedSMEM_offset_0_alias:
	.zero		0
	.zero		64


//--------------------- .nv.constant0._Z27convolution_cached_tiled_2DPKfPfii --------------------------
	.section	.nv.constant0._Z27convolution_cached_tiled_2DPKfPfii,"a",@progbits
	.sectionflags	@""
	.align	4
.nv.constant0._Z27convolution_cached_tiled_2DPKfPfii:
	.zero		920


//--------------------- SYMBOLS --------------------------

	.type		.nv.reservedSmem.offset0,@object
	.size		.nv.reservedSmem.offset0,0x4
	.type		.nv.reservedSmem.cap,@object
	.size		.nv.reservedSmem.cap,0x4
